//
// Generated by NVIDIA NVVM Compiler
//
// Compiler Build ID: CL-36424714
// Cuda compilation tools, release 13.0, V13.0.88
// Based on NVVM 20.0.0
//

.version 9.0
.target sm_100
.address_size 64

	// .globl	_Z24GPU_single_floydWarshallPiii

.visible .entry _Z24GPU_single_floydWarshallPiii(
	.param .u64 .ptr .align 1 _Z24GPU_single_floydWarshallPiii_param_0,
	.param .u32 _Z24GPU_single_floydWarshallPiii_param_1,
	.param .u32 _Z24GPU_single_floydWarshallPiii_param_2
)
{
	.reg .pred 	%p<4>;
	.reg .b32 	%r<19>;
	.reg .b64 	%rd<9>;

	ld.param.u64 	%rd3, [_Z24GPU_single_floydWarshallPiii_param_0];
	ld.param.u32 	%r6, [_Z24GPU_single_floydWarshallPiii_param_1];
	ld.param.u32 	%r7, [_Z24GPU_single_floydWarshallPiii_param_2];
	cvta.to.global.u64 	%rd1, %rd3;
	mov.u32 	%r8, %ctaid.x;
	mov.u32 	%r9, %ntid.x;
	mov.u32 	%r10, %tid.x;
	mad.lo.s32 	%r11, %r8, %r9, %r10;
	mov.u32 	%r12, %ctaid.y;
	mov.u32 	%r13, %ntid.y;
	mov.u32 	%r14, %tid.y;
	mad.lo.s32 	%r1, %r12, %r13, %r14;
	mul.lo.s32 	%r2, %r6, %r11;
	add.s32 	%r15, %r2, %r7;
	mul.wide.s32 	%rd4, %r15, 4;
	add.s64 	%rd5, %rd1, %rd4;
	ld.global.u32 	%r3, [%rd5];
	setp.eq.s32 	%p1, %r3, 2147483647;
	@%p1 bra 	$L__BB0_4;
	mad.lo.s32 	%r16, %r7, %r6, %r1;
	mul.wide.s32 	%rd6, %r16, 4;
	add.s64 	%rd7, %rd1, %rd6;
	ld.global.u32 	%r4, [%rd7];
	setp.eq.s32 	%p2, %r4, 2147483647;
	@%p2 bra 	$L__BB0_4;
	add.s32 	%r5, %r4, %r3;
	add.s32 	%r17, %r2, %r1;
	mul.wide.s32 	%rd8, %r17, 4;
	add.s64 	%rd2, %rd1, %rd8;
	ld.global.u32 	%r18, [%rd2];
	setp.ge.s32 	%p3, %r5, %r18;
	@%p3 bra 	$L__BB0_4;
	st.global.u32 	[%rd2], %r5;
$L__BB0_4:
	ret;

}


// ===== COMPILED SASS (sm_100) =====

	.target	sm_100

	.elftype	@"ET_EXEC"


//--------------------- .note.nv.tkinfo           --------------------------
	.section	.note.nv.tkinfo,"",@"SHT_NOTE"
	.sectionflags	@"SHF_NOTE_NV_TKINFO"
	.tkinfo
        /*0018*/ 	.word	0x00000002
        /*0030*/ 	.string	""
        /*0030*/ 	.string	"ptxas"
        /*0030*/ 	.string	"Cuda compilation tools, release 13.0, V13.0.88"
        /*0030*/ 	.string	"Build cuda_13.0.r13.0/compiler.36424714_0"
        /*0030*/ 	.string	"-arch sm_100 -m 64 "



//--------------------- .note.nv.cuinfo           --------------------------
	.section	.note.nv.cuinfo,"",@"SHT_NOTE"
	.sectionflags	@"SHF_NOTE_NV_CUINFO"
        /*0018*/ 	.short	0x0002
        /*001a*/ 	.short	0x0064
        /*001c*/ 	.short	0x0082
	.zero		2


//--------------------- .nv.info                  --------------------------
	.section	.nv.info,"",@"SHT_CUDA_INFO"
	.align	4


	//----- nvinfo : EIATTR_REGCOUNT
	.align		4
        /*0000*/ 	.byte	0x04, 0x2f
        /*0002*/ 	.short	(.L_1 - .L_0)
	.align		4
.L_0:
        /*0004*/ 	.word	index@(_Z24GPU_single_floydWarshallPiii)
        /*0008*/ 	.word	0x0000000e


	//----- nvinfo : EIATTR_FRAME_SIZE
	.align		4
.L_1:
        /*000c*/ 	.byte	0x04, 0x11
        /*000e*/ 	.short	(.L_3 - .L_2)
	.align		4
.L_2:
        /*0010*/ 	.word	index@(_Z24GPU_single_floydWarshallPiii)
        /*0014*/ 	.word	0x00000000


	//----- nvinfo : EIATTR_MIN_STACK_SIZE
	.align		4
.L_3:
        /*0018*/ 	.byte	0x04, 0x12
        /*001a*/ 	.short	(.L_5 - .L_4)
	.align		4
.L_4:
        /*001c*/ 	.word	index@(_Z24GPU_single_floydWarshallPiii)
        /*0020*/ 	.word	0x00000000
.L_5:


//--------------------- .nv.compat                --------------------------
	.section	.nv.compat,"",@"SHT_CUDA_COMPAT_INFO"
	.align	4
        /*0000*/ 	.byte	0x02, 0x09, 0x00, 0x00, 0x02, 0x02, 0x01, 0x00, 0x02, 0x05, 0x05, 0x00, 0x03, 0x07, 0x01, 0x01
        /*0010*/ 	.byte	0x02, 0x03, 0x00, 0x00, 0x02, 0x06, 0x01, 0x00, 0x04, 0x0b, 0x08, 0x00, 0x09, 0x00, 0x00, 0x00
        /*0020*/ 	.byte	0x00, 0x00, 0x00, 0x00


//--------------------- .nv.info._Z24GPU_single_floydWarshallPiii --------------------------
	.section	.nv.info._Z24GPU_single_floydWarshallPiii,"",@"SHT_CUDA_INFO"
	.sectionflags	@""
	.align	4


	//----- nvinfo : EIATTR_CUDA_API_VERSION
	.align		4
        /*0000*/ 	.byte	0x04, 0x37
        /*0002*/ 	.short	(.L_7 - .L_6)
.L_6:
        /*0004*/ 	.word	0x00000082


	//----- nvinfo : EIATTR_KPARAM_INFO
	.align		4
.L_7:
        /*0008*/ 	.byte	0x04, 0x17
        /*000a*/ 	.short	(.L_9 - .L_8)
.L_8:
        /*000c*/ 	.word	0x00000000
        /*0010*/ 	.short	0x0002
        /*0012*/ 	.short	0x000c
        /*0014*/ 	.byte	0x00, 0xf0, 0x11, 0x00


	//----- nvinfo : EIATTR_KPARAM_INFO
	.align		4
.L_9:
        /*0018*/ 	.byte	0x04, 0x17
        /*001a*/ 	.short	(.L_11 - .L_10)
.L_10:
        /*001c*/ 	.word	0x00000000
        /*0020*/ 	.short	0x0001
        /*0022*/ 	.short	0x0008
        /*0024*/ 	.byte	0x00, 0xf0, 0x11, 0x00


	//----- nvinfo : EIATTR_KPARAM_INFO
	.align		4
.L_11:
        /*0028*/ 	.byte	0x04, 0x17
        /*002a*/ 	.short	(.L_13 - .L_12)
.L_12:
        /*002c*/ 	.word	0x00000000
        /*0030*/ 	.short	0x0000
        /*0032*/ 	.short	0x0000
        /*0034*/ 	.byte	0x00, 0xf5, 0x21, 0x00


	//----- nvinfo : EIATTR_SPARSE_MMA_MASK
	.align		4
.L_13:
        /*0038*/ 	.byte	0x03, 0x50
        /*003a*/ 	.short	0x0000


	//----- nvinfo : EIATTR_MAXREG_COUNT
	.align		4
        /*003c*/ 	.byte	0x03, 0x1b
        /*003e*/ 	.short	0x00ff


	//----- nvinfo : EIATTR_MERCURY_ISA_VERSION
	.align		4
        /*0040*/ 	.byte	0x03, 0x5f
        /*0042*/ 	.short	0x0101


	//----- nvinfo : EIATTR_VRC_CTA_INIT_COUNT
	.align		4
        /*0044*/ 	.byte	0x02, 0x4a
	.zero		1
	.zero		1


	//----- nvinfo : EIATTR_EXIT_INSTR_OFFSETS
	.align		4
        /*0048*/ 	.byte	0x04, 0x1c
        /*004a*/ 	.short	(.L_15 - .L_14)


	//   ....[0]....
.L_14:
        /*004c*/ 	.word	0x00000100


	//   ....[1]....
        /*0050*/ 	.word	0x00000150


	//   ....[2]....
        /*0054*/ 	.word	0x000001b0


	//   ....[3]....
        /*0058*/ 	.word	0x000001d0


	//----- nvinfo : EIATTR_CBANK_PARAM_SIZE
	.align		4
.L_15:
        /*005c*/ 	.byte	0x03, 0x19
        /*005e*/ 	.short	0x0010


	//----- nvinfo : EIATTR_PARAM_CBANK
	.align		4
        /*0060*/ 	.byte	0x04, 0x0a
        /*0062*/ 	.short	(.L_17 - .L_16)
	.align		4
.L_16:
        /*0064*/ 	.word	index@(.nv.constant0._Z24GPU_single_floydWarshallPiii)
        /*0068*/ 	.short	0x0380
        /*006a*/ 	.short	0x0010


	//----- nvinfo : EIATTR_SW_WAR
	.align		4
.L_17:
        /*006c*/ 	.byte	0x04, 0x36
        /*006e*/ 	.short	(.L_19 - .L_18)
.L_18:
        /*0070*/ 	.word	0x00000008
.L_19:


//--------------------- .nv.callgraph             --------------------------
	.section	.nv.callgraph,"",@"SHT_CUDA_CALLGRAPH"
	.align	4
	.sectionentsize	8
	.align		4
        /*0000*/ 	.word	0x00000000
	.align		4
        /*0004*/ 	.word	0xffffffff
	.align		4
        /*0008*/ 	.word	0x00000000
	.align		4
        /*000c*/ 	.word	0xfffffffe
	.align		4
        /*0010*/ 	.word	0x00000000
	.align		4
        /*0014*/ 	.word	0xfffffffd
	.align		4
        /*0018*/ 	.word	0x00000000
	.align		4
        /*001c*/ 	.word	0xfffffffc


//--------------------- .text._Z24GPU_single_floydWarshallPiii --------------------------
	.section	.text._Z24GPU_single_floydWarshallPiii,"ax",@progbits
	.align	128
        .global         _Z24GPU_single_floydWarshallPiii
        .type           _Z24GPU_single_floydWarshallPiii,@function
        .size           _Z24GPU_single_floydWarshallPiii,(.L_x_1 - _Z24GPU_single_floydWarshallPiii)
        .other          _Z24GPU_single_floydWarshallPiii,@"STO_CUDA_ENTRY STV_DEFAULT"
_Z24GPU_single_floydWarshallPiii:
.text._Z24GPU_single_floydWarshallPiii:
[----:B------:R-:W-:Y:S01]  /*0000*/  LDC R1, c[0x0][0x37c] ;  /* 0x0000df00ff017b82 */ /* 0x000fe20000000800 */
[----:B------:R-:W0:Y:S07]  /*0010*/  S2R R0, SR_TID.X ;  /* 0x0000000000007919 */ /* 0x000e2e0000002100 */
[----:B------:R-:W0:Y:S01]  /*0020*/  S2UR UR6, SR_CTAID.X ;  /* 0x00000000000679c3 */ /* 0x000e220000002500 */
[----:B------:R-:W1:Y:S07]  /*0030*/  LDCU.64 UR4, c[0x0][0x358] ;  /* 0x00006b00ff0477ac */ /* 0x000e6e0008000a00 */
[----:B------:R-:W0:Y:S08]  /*0040*/  LDC R7, c[0x0][0x360] ;  /* 0x0000d800ff077b82 */ /* 0x000e300000000800 */
[----:B------:R-:W2:Y:S08]  /*0050*/  LDC.64 R10, c[0x0][0x388] ;  /* 0x0000e200ff0a7b82 */ /* 0x000eb00000000a00 */
[----:B------:R-:W3:Y:S01]  /*0060*/  LDC.64 R2, c[0x0][0x380] ;  /* 0x0000e000ff027b82 */ /* 0x000ee20000000a00 */
[----:B0-----:R-:W-:-:S04]  /*0070*/  IMAD R7, R7, UR6, R0 ;  /* 0x0000000607077c24 */ /* 0x001fc8000f8e0200 */
[----:B--2---:R-:W-:-:S04]  /*0080*/  IMAD R5, R7, R10, R11 ;  /* 0x0000000a07057224 */ /* 0x004fc800078e020b */
[----:B---3--:R-:W-:-:S05]  /*0090*/  IMAD.WIDE R4, R5, 0x4, R2 ;  /* 0x0000000405047825 */ /* 0x008fca00078e0202 */
[----:B-1----:R-:W2:Y:S01]  /*00a0*/  LDG.E R6, desc[UR4][R4.64] ;  /* 0x0000000404067981 */ /* 0x002ea2000c1e1900 */
[----:B------:R-:W0:Y:S01]  /*00b0*/  S2UR UR6, SR_CTAID.Y ;  /* 0x00000000000679c3 */ /* 0x000e220000002600 */
[----:B------:R-:W0:Y:S07]  /*00c0*/  S2R R9, SR_TID.Y ;  /* 0x0000000000097919 */ /* 0x000e2e0000002200 */
[----:B------:R-:W0:Y:S02]  /*00d0*/  LDC R0, c[0x0][0x364] ;  /* 0x0000d900ff007b82 */ /* 0x000e240000000800 */
[----:B0-----:R-:W-:Y:S01]  /*00e0*/  IMAD R0, R0, UR6, R9 ;  /* 0x0000000600007c24 */ /* 0x001fe2000f8e0209 */
[----:B--2---:R-:W-:-:S13]  /*00f0*/  ISETP.NE.AND P0, PT, R6, 0x7fffffff, PT ;  /* 0x7fffffff0600780c */ /* 0x004fda0003f05270 */
[----:B------:R-:W-:Y:S05]  /*0100*/  @!P0 EXIT ;  /* 0x000000000000894d */ /* 0x000fea0003800000 */
[----:B------:R-:W-:-:S04]  /*0110*/  IMAD R5, R10, R11, R0 ;  /* 0x0000000b0a057224 */ /* 0x000fc800078e0200 */
[----:B------:R-:W-:-:S06]  /*0120*/  IMAD.WIDE R4, R5, 0x4, R2 ;  /* 0x0000000405047825 */ /* 0x000fcc00078e0202 */
[----:B------:R-:W2:Y:S02]  /*0130*/  LDG.E R5, desc[UR4][R4.64] ;  /* 0x0000000404057981 */ /* 0x000ea4000c1e1900 */
[----:B--2---:R-:W-:-:S13]  /*0140*/  ISETP.NE.AND P0, PT, R5, 0x7fffffff, PT ;  /* 0x7fffffff0500780c */ /* 0x004fda0003f05270 */
[----:B------:R-:W-:Y:S05]  /*0150*/  @!P0 EXIT ;  /* 0x000000000000894d */ /* 0x000fea0003800000 */
[----:B------:R-:W-:-:S04]  /*0160*/  IMAD R7, R7, R10, R0 ;  /* 0x0000000a07077224 */ /* 0x000fc800078e0200 */
[----:B------:R-:W-:-:S05]  /*0170*/  IMAD.WIDE R2, R7, 0x4, R2 ;  /* 0x0000000407027825 */ /* 0x000fca00078e0202 */
[----:B------:R-:W2:Y:S01]  /*0180*/  LDG.E R0, desc[UR4][R2.64] ;  /* 0x0000000402007981 */ /* 0x000ea2000c1e1900 */
[----:B------:R-:W-:-:S04]  /*0190*/  IADD3 R5, PT, PT, R6, R5, RZ ;  /* 0x0000000506057210 */ /* 0x000fc80007ffe0ff */
[----:B--2---:R-:W-:-:S13]  /*01a0*/  ISETP.GE.AND P0, PT, R5, R0, PT ;  /* 0x000000000500720c */ /* 0x004fda0003f06270 */
[----:B------:R-:W-:Y:S05]  /*01b0*/  @P0 EXIT ;  /* 0x000000000000094d */ /* 0x000fea0003800000 */
[----:B------:R-:W-:Y:S01]  /*01c0*/  STG.E desc[UR4][R2.64], R5 ;  /* 0x0000000502007986 */ /* 0x000fe2000c101904 */
[----:B------:R-:W-:Y:S05]  /*01d0*/  EXIT ;  /* 0x000000000000794d */ /* 0x000fea0003800000 */
.L_x_0:
[----:B------:R-:W-:-:S00]  /*01e0*/  BRA `(.L_x_0) ;  /* 0xfffffffc00fc7947 */ /* 0x000fc0000383ffff */
[----:B------:R-:W-:-:S00]  /*01f0*/  NOP ;  /* 0x0000000000007918 */ /* 0x000fc00000000000 */
        /* <DEDUP_REMOVED lines=8> */
.L_x_1:


//--------------------- .nv.shared.reserved.0     --------------------------
	.section	.nv.shared.reserved.0,"aw",@nobits
	.weak		__nv_reservedSMEM_offset_0_alias
	.size		__nv_reservedSMEM_offset_0_alias, 0, 64
	.other		__nv_reservedSMEM_offset_0_alias,@"STO_CUDA_RESERVED_SHARED STV_DEFAULT"
__nv_reservedSMEM_offset_0_alias:
	.zero		0
	.zero		64


//--------------------- .nv.constant0._Z24GPU_single_floydWarshallPiii --------------------------
	.section	.nv.constant0._Z24GPU_single_floydWarshallPiii,"a",@progbits
	.sectionflags	@""
	.align	4
.nv.constant0._Z24GPU_single_floydWarshallPiii:
	.zero		912


//--------------------- SYMBOLS --------------------------

	.type		.nv.reservedSmem.offset0,@object
	.size		.nv.reservedSmem.offset0,0x4
